//
// Generated by NVIDIA NVVM Compiler
//
// Compiler Build ID: CL-36424714
// Cuda compilation tools, release 13.0, V13.0.88
// Based on NVVM 20.0.0
//

.version 9.0
.target sm_100
.address_size 64

	// .globl	_Z18gInitializeStoragePf
// _ZZ12gTranspose12PfS_E8buffer_s has been demoted
// _ZZ11gTranspose2PfS_E6buffer has been demoted
.extern .shared .align 16 .b8 buffer[];

.visible .entry _Z18gInitializeStoragePf(
	.param .u64 .ptr .align 1 _Z18gInitializeStoragePf_param_0
)
{
	.reg .b32 	%r<11>;
	.reg .b32 	%f<2>;
	.reg .b64 	%rd<5>;

	ld.param.u64 	%rd1, [_Z18gInitializeStoragePf_param_0];
	cvta.to.global.u64 	%rd2, %rd1;
	mov.u32 	%r1, %tid.x;
	mov.u32 	%r2, %ctaid.x;
	mov.u32 	%r3, %ntid.x;
	mov.u32 	%r4, %tid.y;
	mov.u32 	%r5, %ctaid.y;
	mov.u32 	%r6, %ntid.y;
	mad.lo.s32 	%r7, %r5, %r6, %r4;
	mov.u32 	%r8, %nctaid.x;
	mad.lo.s32 	%r9, %r7, %r8, %r2;
	mad.lo.s32 	%r10, %r9, %r3, %r1;
	cvt.rn.f32.s32 	%f1, %r10;
	mul.wide.s32 	%rd3, %r10, 4;
	add.s64 	%rd4, %rd2, %rd3;
	st.global.f32 	[%rd4], %f1;
	ret;

}
	// .globl	_Z11gTranspose0PfS_
.visible .entry _Z11gTranspose0PfS_(
	.param .u64 .ptr .align 1 _Z11gTranspose0PfS__param_0,
	.param .u64 .ptr .align 1 _Z11gTranspose0PfS__param_1
)
{
	.reg .b32 	%r<13>;
	.reg .b32 	%f<2>;
	.reg .b64 	%rd<9>;

	ld.param.u64 	%rd1, [_Z11gTranspose0PfS__param_0];
	ld.param.u64 	%rd2, [_Z11gTranspose0PfS__param_1];
	cvta.to.global.u64 	%rd3, %rd2;
	cvta.to.global.u64 	%rd4, %rd1;
	mov.u32 	%r1, %tid.x;
	mov.u32 	%r2, %ctaid.x;
	mov.u32 	%r3, %ntid.x;
	mad.lo.s32 	%r4, %r2, %r3, %r1;
	mov.u32 	%r5, %tid.y;
	mov.u32 	%r6, %ctaid.y;
	mov.u32 	%r7, %ntid.y;
	mad.lo.s32 	%r8, %r6, %r7, %r5;
	mov.u32 	%r9, %nctaid.x;
	mul.lo.s32 	%r10, %r3, %r9;
	mad.lo.s32 	%r11, %r8, %r10, %r4;
	mul.wide.s32 	%rd5, %r11, 4;
	add.s64 	%rd6, %rd4, %rd5;
	ld.global.f32 	%f1, [%rd6];
	mad.lo.s32 	%r12, %r4, %r10, %r8;
	mul.wide.s32 	%rd7, %r12, 4;
	add.s64 	%rd8, %rd3, %rd7;
	st.global.f32 	[%rd8], %f1;
	ret;

}
	// .globl	_Z12gTranspose11PfS_
.visible .entry _Z12gTranspose11PfS_(
	.param .u64 .ptr .align 1 _Z12gTranspose11PfS__param_0,
	.param .u64 .ptr .align 1 _Z12gTranspose11PfS__param_1
)
{
	.reg .b32 	%r<22>;
	.reg .b32 	%f<3>;
	.reg .b64 	%rd<9>;

	ld.param.u64 	%rd1, [_Z12gTranspose11PfS__param_0];
	ld.param.u64 	%rd2, [_Z12gTranspose11PfS__param_1];
	cvta.to.global.u64 	%rd3, %rd2;
	cvta.to.global.u64 	%rd4, %rd1;
	mov.u32 	%r1, %tid.x;
	mov.u32 	%r2, %ctaid.x;
	mov.u32 	%r3, %ntid.x;
	mad.lo.s32 	%r4, %r2, %r3, %r1;
	mov.u32 	%r5, %tid.y;
	mov.u32 	%r6, %ctaid.y;
	mov.u32 	%r7, %ntid.y;
	mad.lo.s32 	%r8, %r6, %r7, %r5;
	mov.u32 	%r9, %nctaid.x;
	mul.lo.s32 	%r10, %r3, %r9;
	mad.lo.s32 	%r11, %r8, %r10, %r4;
	mul.wide.s32 	%rd5, %r11, 4;
	add.s64 	%rd6, %rd4, %rd5;
	ld.global.f32 	%f1, [%rd6];
	mad.lo.s32 	%r12, %r1, %r7, %r5;
	shl.b32 	%r13, %r12, 2;
	mov.u32 	%r14, buffer;
	add.s32 	%r15, %r14, %r13;
	st.shared.f32 	[%r15], %f1;
	bar.sync 	0;
	mad.lo.s32 	%r16, %r6, %r3, %r1;
	mad.lo.s32 	%r17, %r2, %r7, %r5;
	mad.lo.s32 	%r18, %r5, %r3, %r1;
	shl.b32 	%r19, %r18, 2;
	add.s32 	%r20, %r14, %r19;
	ld.shared.f32 	%f2, [%r20];
	mad.lo.s32 	%r21, %r17, %r10, %r16;
	mul.wide.s32 	%rd7, %r21, 4;
	add.s64 	%rd8, %rd3, %rd7;
	st.global.f32 	[%rd8], %f2;
	ret;

}
	// .globl	_Z12gTranspose12PfS_
.visible .entry _Z12gTranspose12PfS_(
	.param .u64 .ptr .align 1 _Z12gTranspose12PfS__param_0,
	.param .u64 .ptr .align 1 _Z12gTranspose12PfS__param_1
)
{
	.reg .b32 	%r<24>;
	.reg .b32 	%f<3>;
	.reg .b64 	%rd<9>;
	// demoted variable
	.shared .align 4 .b8 _ZZ12gTranspose12PfS_E8buffer_s[4096];
	ld.param.u64 	%rd1, [_Z12gTranspose12PfS__param_0];
	ld.param.u64 	%rd2, [_Z12gTranspose12PfS__param_1];
	cvta.to.global.u64 	%rd3, %rd2;
	cvta.to.global.u64 	%rd4, %rd1;
	mov.u32 	%r1, %tid.x;
	mov.u32 	%r2, %ctaid.x;
	mov.u32 	%r3, %ntid.x;
	mad.lo.s32 	%r4, %r2, %r3, %r1;
	mov.u32 	%r5, %tid.y;
	mov.u32 	%r6, %ctaid.y;
	mov.u32 	%r7, %ntid.y;
	mad.lo.s32 	%r8, %r6, %r7, %r5;
	mov.u32 	%r9, %nctaid.x;
	mul.lo.s32 	%r10, %r3, %r9;
	mad.lo.s32 	%r11, %r8, %r10, %r4;
	mul.wide.s32 	%rd5, %r11, 4;
	add.s64 	%rd6, %rd4, %rd5;
	ld.global.f32 	%f1, [%rd6];
	shl.b32 	%r12, %r5, 7;
	mov.u32 	%r13, _ZZ12gTranspose12PfS_E8buffer_s;
	add.s32 	%r14, %r13, %r12;
	shl.b32 	%r15, %r1, 2;
	add.s32 	%r16, %r14, %r15;
	st.shared.f32 	[%r16], %f1;
	bar.sync 	0;
	mad.lo.s32 	%r17, %r6, %r3, %r1;
	mad.lo.s32 	%r18, %r2, %r7, %r5;
	shl.b32 	%r19, %r1, 7;
	add.s32 	%r20, %r13, %r19;
	shl.b32 	%r21, %r5, 2;
	add.s32 	%r22, %r20, %r21;
	ld.shared.f32 	%f2, [%r22];
	mad.lo.s32 	%r23, %r18, %r10, %r17;
	mul.wide.s32 	%rd7, %r23, 4;
	add.s64 	%rd8, %rd3, %rd7;
	st.global.f32 	[%rd8], %f2;
	ret;

}
	// .globl	_Z11gTranspose2PfS_
.visible .entry _Z11gTranspose2PfS_(
	.param .u64 .ptr .align 1 _Z11gTranspose2PfS__param_0,
	.param .u64 .ptr .align 1 _Z11gTranspose2PfS__param_1
)
{
	.reg .b32 	%r<22>;
	.reg .b32 	%f<3>;
	.reg .b64 	%rd<9>;
	// demoted variable
	.shared .align 4 .b8 _ZZ11gTranspose2PfS_E6buffer[4224];
	ld.param.u64 	%rd1, [_Z11gTranspose2PfS__param_0];
	ld.param.u64 	%rd2, [_Z11gTranspose2PfS__param_1];
	cvta.to.global.u64 	%rd3, %rd2;
	cvta.to.global.u64 	%rd4, %rd1;
	mov.u32 	%r1, %tid.x;
	mov.u32 	%r2, %ctaid.x;
	mov.u32 	%r3, %ntid.x;
	mad.lo.s32 	%r4, %r2, %r3, %r1;
	mov.u32 	%r5, %tid.y;
	mov.u32 	%r6, %ctaid.y;
	mov.u32 	%r7, %ntid.y;
	mad.lo.s32 	%r8, %r6, %r7, %r5;
	mov.u32 	%r9, %nctaid.x;
	mul.lo.s32 	%r10, %r3, %r9;
	mad.lo.s32 	%r11, %r8, %r10, %r4;
	mul.wide.s32 	%rd5, %r11, 4;
	add.s64 	%rd6, %rd4, %rd5;
	ld.global.f32 	%f1, [%rd6];
	mov.u32 	%r12, _ZZ11gTranspose2PfS_E6buffer;
	mad.lo.s32 	%r13, %r5, 132, %r12;
	shl.b32 	%r14, %r1, 2;
	add.s32 	%r15, %r13, %r14;
	st.shared.f32 	[%r15], %f1;
	bar.sync 	0;
	mad.lo.s32 	%r16, %r6, %r3, %r1;
	mad.lo.s32 	%r17, %r2, %r7, %r5;
	mad.lo.s32 	%r18, %r1, 132, %r12;
	shl.b32 	%r19, %r5, 2;
	add.s32 	%r20, %r18, %r19;
	ld.shared.f32 	%f2, [%r20];
	mad.lo.s32 	%r21, %r17, %r10, %r16;
	mul.wide.s32 	%rd7, %r21, 4;
	add.s64 	%rd8, %rd3, %rd7;
	st.global.f32 	[%rd8], %f2;
	ret;

}


// ===== COMPILED SASS (sm_100) =====

	.target	sm_100

	.elftype	@"ET_EXEC"


//--------------------- .note.nv.tkinfo           --------------------------
	.section	.note.nv.tkinfo,"",@"SHT_NOTE"
	.sectionflags	@"SHF_NOTE_NV_TKINFO"
	.tkinfo
        /*0018*/ 	.word	0x00000002
        /*0030*/ 	.string	""
        /*0030*/ 	.string	"ptxas"
        /*0030*/ 	.string	"Cuda compilation tools, release 13.0, V13.0.88"
        /*0030*/ 	.string	"Build cuda_13.0.r13.0/compiler.36424714_0"
        /*0030*/ 	.string	"-arch sm_100 -m 64 "



//--------------------- .note.nv.cuinfo           --------------------------
	.section	.note.nv.cuinfo,"",@"SHT_NOTE"
	.sectionflags	@"SHF_NOTE_NV_CUINFO"
        /*0018*/ 	.short	0x0002
        /*001a*/ 	.short	0x0064
        /*001c*/ 	.short	0x0082
	.zero		2


//--------------------- .nv.info                  --------------------------
	.section	.nv.info,"",@"SHT_CUDA_INFO"
	.align	4


	//----- nvinfo : EIATTR_REGCOUNT
	.align		4
        /*0000*/ 	.byte	0x04, 0x2f
        /*0002*/ 	.short	(.L_1 - .L_0)
	.align		4
.L_0:
        /*0004*/ 	.word	index@(_Z18gInitializeStoragePf)
        /*0008*/ 	.word	0x0000000c


	//----- nvinfo : EIATTR_FRAME_SIZE
	.align		4
.L_1:
        /*000c*/ 	.byte	0x04, 0x11
        /*000e*/ 	.short	(.L_3 - .L_2)
	.align		4
.L_2:
        /*0010*/ 	.word	index@(_Z18gInitializeStoragePf)
        /*0014*/ 	.word	0x00000000


	//----- nvinfo : EIATTR_REGCOUNT
	.align		4
.L_3:
        /*0018*/ 	.byte	0x04, 0x2f
        /*001a*/ 	.short	(.L_5 - .L_4)
	.align		4
.L_4:
        /*001c*/ 	.word	index@(_Z11gTranspose0PfS_)
        /*0020*/ 	.word	0x0000000a


	//----- nvinfo : EIATTR_FRAME_SIZE
	.align		4
.L_5:
        /*0024*/ 	.byte	0x04, 0x11
        /*0026*/ 	.short	(.L_7 - .L_6)
	.align		4
.L_6:
        /*0028*/ 	.word	index@(_Z11gTranspose0PfS_)
        /*002c*/ 	.word	0x00000000


	//----- nvinfo : EIATTR_REGCOUNT
	.align		4
.L_7:
        /*0030*/ 	.byte	0x04, 0x2f
        /*0032*/ 	.short	(.L_9 - .L_8)
	.align		4
.L_8:
        /*0034*/ 	.word	index@(_Z12gTranspose11PfS_)
        /*0038*/ 	.word	0x0000000f


	//----- nvinfo : EIATTR_FRAME_SIZE
	.align		4
.L_9:
        /*003c*/ 	.byte	0x04, 0x11
        /*003e*/ 	.short	(.L_11 - .L_10)
	.align		4
.L_10:
        /*0040*/ 	.word	index@(_Z12gTranspose11PfS_)
        /*0044*/ 	.word	0x00000000


	//----- nvinfo : EIATTR_REGCOUNT
	.align		4
.L_11:
        /*0048*/ 	.byte	0x04, 0x2f
        /*004a*/ 	.short	(.L_13 - .L_12)
	.align		4
.L_12:
        /*004c*/ 	.word	index@(_Z12gTranspose12PfS_)
        /*0050*/ 	.word	0x0000000f


	//----- nvinfo : EIATTR_FRAME_SIZE
	.align		4
.L_13:
        /*0054*/ 	.byte	0x04, 0x11
        /*0056*/ 	.short	(.L_15 - .L_14)
	.align		4
.L_14:
        /*0058*/ 	.word	index@(_Z12gTranspose12PfS_)
        /*005c*/ 	.word	0x00000000


	//----- nvinfo : EIATTR_REGCOUNT
	.align		4
.L_15:
        /*0060*/ 	.byte	0x04, 0x2f
        /*0062*/ 	.short	(.L_17 - .L_16)
	.align		4
.L_16:
        /*0064*/ 	.word	index@(_Z11gTranspose2PfS_)
        /*0068*/ 	.word	0x00000010


	//----- nvinfo : EIATTR_FRAME_SIZE
	.align		4
.L_17:
        /*006c*/ 	.byte	0x04, 0x11
        /*006e*/ 	.short	(.L_19 - .L_18)
	.align		4
.L_18:
        /*0070*/ 	.word	index@(_Z11gTranspose2PfS_)
        /*0074*/ 	.word	0x00000000


	//----- nvinfo : EIATTR_MIN_STACK_SIZE
	.align		4
.L_19:
        /*0078*/ 	.byte	0x04, 0x12
        /*007a*/ 	.short	(.L_21 - .L_20)
	.align		4
.L_20:
        /*007c*/ 	.word	index@(_Z11gTranspose2PfS_)
        /*0080*/ 	.word	0x00000000


	//----- nvinfo : EIATTR_MIN_STACK_SIZE
	.align		4
.L_21:
        /*0084*/ 	.byte	0x04, 0x12
        /*0086*/ 	.short	(.L_23 - .L_22)
	.align		4
.L_22:
        /*0088*/ 	.word	index@(_Z12gTranspose12PfS_)
        /*008c*/ 	.word	0x00000000


	//----- nvinfo : EIATTR_MIN_STACK_SIZE
	.align		4
.L_23:
        /*0090*/ 	.byte	0x04, 0x12
        /*0092*/ 	.short	(.L_25 - .L_24)
	.align		4
.L_24:
        /*0094*/ 	.word	index@(_Z12gTranspose11PfS_)
        /*0098*/ 	.word	0x00000000


	//----- nvinfo : EIATTR_MIN_STACK_SIZE
	.align		4
.L_25:
        /*009c*/ 	.byte	0x04, 0x12
        /*009e*/ 	.short	(.L_27 - .L_26)
	.align		4
.L_26:
        /*00a0*/ 	.word	index@(_Z11gTranspose0PfS_)
        /*00a4*/ 	.word	0x00000000


	//----- nvinfo : EIATTR_MIN_STACK_SIZE
	.align		4
.L_27:
        /*00a8*/ 	.byte	0x04, 0x12
        /*00aa*/ 	.short	(.L_29 - .L_28)
	.align		4
.L_28:
        /*00ac*/ 	.word	index@(_Z18gInitializeStoragePf)
        /*00b0*/ 	.word	0x00000000
.L_29:


//--------------------- .nv.compat                --------------------------
	.section	.nv.compat,"",@"SHT_CUDA_COMPAT_INFO"
	.align	4
        /*0000*/ 	.byte	0x02, 0x09, 0x00, 0x00, 0x02, 0x02, 0x01, 0x00, 0x02, 0x05, 0x05, 0x00, 0x03, 0x07, 0x01, 0x01
        /*0010*/ 	.byte	0x02, 0x03, 0x00, 0x00, 0x02, 0x06, 0x01, 0x00, 0x04, 0x0b, 0x08, 0x00, 0x09, 0x00, 0x00, 0x00
        /*0020*/ 	.byte	0x00, 0x00, 0x00, 0x00


//--------------------- .nv.info._Z11gTranspose2PfS_ --------------------------
	.section	.nv.info._Z11gTranspose2PfS_,"",@"SHT_CUDA_INFO"
	.sectionflags	@""
	.align	4


	//----- nvinfo : EIATTR_CUDA_API_VERSION
	.align		4
        /*0000*/ 	.byte	0x04, 0x37
        /*0002*/ 	.short	(.L_31 - .L_30)
.L_30:
        /*0004*/ 	.word	0x00000082


	//----- nvinfo : EIATTR_KPARAM_INFO
	.align		4
.L_31:
        /*0008*/ 	.byte	0x04, 0x17
        /*000a*/ 	.short	(.L_33 - .L_32)
.L_32:
        /*000c*/ 	.word	0x00000000
        /*0010*/ 	.short	0x0001
        /*0012*/ 	.short	0x0008
        /*0014*/ 	.byte	0x00, 0xf5, 0x21, 0x00


	//----- nvinfo : EIATTR_KPARAM_INFO
	.align		4
.L_33:
        /*0018*/ 	.byte	0x04, 0x17
        /*001a*/ 	.short	(.L_35 - .L_34)
.L_34:
        /*001c*/ 	.word	0x00000000
        /*0020*/ 	.short	0x0000
        /*0022*/ 	.short	0x0000
        /*0024*/ 	.byte	0x00, 0xf5, 0x21, 0x00


	//----- nvinfo : EIATTR_SPARSE_MMA_MASK
	.align		4
.L_35:
        /*0028*/ 	.byte	0x03, 0x50
        /*002a*/ 	.short	0x0000


	//----- nvinfo : EIATTR_MAXREG_COUNT
	.align		4
        /*002c*/ 	.byte	0x03, 0x1b
        /*002e*/ 	.short	0x00ff


	//----- nvinfo : EIATTR_NUM_BARRIERS
	.align		4
        /*0030*/ 	.byte	0x02, 0x4c
        /*0032*/ 	.byte	0x01
	.zero		1


	//----- nvinfo : EIATTR_MERCURY_ISA_VERSION
	.align		4
        /*0034*/ 	.byte	0x03, 0x5f
        /*0036*/ 	.short	0x0101


	//----- nvinfo : EIATTR_VRC_CTA_INIT_COUNT
	.align		4
        /*0038*/ 	.byte	0x02, 0x4a
	.zero		1
	.zero		1


	//----- nvinfo : EIATTR_EXIT_INSTR_OFFSETS
	.align		4
        /*003c*/ 	.byte	0x04, 0x1c
        /*003e*/ 	.short	(.L_37 - .L_36)


	//   ....[0]....
.L_36:
        /*0040*/ 	.word	0x00000200


	//----- nvinfo : EIATTR_CBANK_PARAM_SIZE
	.align		4
.L_37:
        /*0044*/ 	.byte	0x03, 0x19
        /*0046*/ 	.short	0x0010


	//----- nvinfo : EIATTR_PARAM_CBANK
	.align		4
        /*0048*/ 	.byte	0x04, 0x0a
        /*004a*/ 	.short	(.L_39 - .L_38)
	.align		4
.L_38:
        /*004c*/ 	.word	index@(.nv.constant0._Z11gTranspose2PfS_)
        /*0050*/ 	.short	0x0380
        /*0052*/ 	.short	0x0010


	//----- nvinfo : EIATTR_SW_WAR
	.align		4
.L_39:
        /*0054*/ 	.byte	0x04, 0x36
        /*0056*/ 	.short	(.L_41 - .L_40)
.L_40:
        /*0058*/ 	.word	0x00000008
.L_41:


//--------------------- .nv.info._Z12gTranspose12PfS_ --------------------------
	.section	.nv.info._Z12gTranspose12PfS_,"",@"SHT_CUDA_INFO"
	.sectionflags	@""
	.align	4


	//----- nvinfo : EIATTR_CUDA_API_VERSION
	.align		4
        /*0000*/ 	.byte	0x04, 0x37
        /*0002*/ 	.short	(.L_43 - .L_42)
.L_42:
        /*0004*/ 	.word	0x00000082


	//----- nvinfo : EIATTR_KPARAM_INFO
	.align		4
.L_43:
        /*0008*/ 	.byte	0x04, 0x17
        /*000a*/ 	.short	(.L_45 - .L_44)
.L_44:
        /*000c*/ 	.word	0x00000000
        /*0010*/ 	.short	0x0001
        /*0012*/ 	.short	0x0008
        /*0014*/ 	.byte	0x00, 0xf5, 0x21, 0x00


	//----- nvinfo : EIATTR_KPARAM_INFO
	.align		4
.L_45:
        /*0018*/ 	.byte	0x04, 0x17
        /*001a*/ 	.short	(.L_47 - .L_46)
.L_46:
        /*001c*/ 	.word	0x00000000
        /*0020*/ 	.short	0x0000
        /*0022*/ 	.short	0x0000
        /*0024*/ 	.byte	0x00, 0xf5, 0x21, 0x00


	//----- nvinfo : EIATTR_SPARSE_MMA_MASK
	.align		4
.L_47:
        /*0028*/ 	.byte	0x03, 0x50
        /*002a*/ 	.short	0x0000


	//----- nvinfo : EIATTR_MAXREG_COUNT
	.align		4
        /*002c*/ 	.byte	0x03, 0x1b
        /*002e*/ 	.short	0x00ff


	//----- nvinfo : EIATTR_NUM_BARRIERS
	.align		4
        /*0030*/ 	.byte	0x02, 0x4c
        /*0032*/ 	.byte	0x01
	.zero		1


	//----- nvinfo : EIATTR_MERCURY_ISA_VERSION
	.align		4
        /*0034*/ 	.byte	0x03, 0x5f
        /*0036*/ 	.short	0x0101


	//----- nvinfo : EIATTR_VRC_CTA_INIT_COUNT
	.align		4
        /*0038*/ 	.byte	0x02, 0x4a
	.zero		1
	.zero		1


	//----- nvinfo : EIATTR_EXIT_INSTR_OFFSETS
	.align		4
        /*003c*/ 	.byte	0x04, 0x1c
        /*003e*/ 	.short	(.L_49 - .L_48)


	//   ....[0]....
.L_48:
        /*0040*/ 	.word	0x00000200


	//----- nvinfo : EIATTR_CBANK_PARAM_SIZE
	.align		4
.L_49:
        /*0044*/ 	.byte	0x03, 0x19
        /*0046*/ 	.short	0x0010


	//----- nvinfo : EIATTR_PARAM_CBANK
	.align		4
        /*0048*/ 	.byte	0x04, 0x0a
        /*004a*/ 	.short	(.L_51 - .L_50)
	.align		4
.L_50:
        /*004c*/ 	.word	index@(.nv.constant0._Z12gTranspose12PfS_)
        /*0050*/ 	.short	0x0380
        /*0052*/ 	.short	0x0010


	//----- nvinfo : EIATTR_SW_WAR
	.align		4
.L_51:
        /*0054*/ 	.byte	0x04, 0x36
        /*0056*/ 	.short	(.L_53 - .L_52)
.L_52:
        /*0058*/ 	.word	0x00000008
.L_53:


//--------------------- .nv.info._Z12gTranspose11PfS_ --------------------------
	.section	.nv.info._Z12gTranspose11PfS_,"",@"SHT_CUDA_INFO"
	.sectionflags	@""
	.align	4


	//----- nvinfo : EIATTR_CUDA_API_VERSION
	.align		4
        /*0000*/ 	.byte	0x04, 0x37
        /*0002*/ 	.short	(.L_55 - .L_54)
.L_54:
        /*0004*/ 	.word	0x00000082


	//----- nvinfo : EIATTR_KPARAM_INFO
	.align		4
.L_55:
        /*0008*/ 	.byte	0x04, 0x17
        /*000a*/ 	.short	(.L_57 - .L_56)
.L_56:
        /*000c*/ 	.word	0x00000000
        /*0010*/ 	.short	0x0001
        /*0012*/ 	.short	0x0008
        /*0014*/ 	.byte	0x00, 0xf5, 0x21, 0x00


	//----- nvinfo : EIATTR_KPARAM_INFO
	.align		4
.L_57:
        /*0018*/ 	.byte	0x04, 0x17
        /*001a*/ 	.short	(.L_59 - .L_58)
.L_58:
        /*001c*/ 	.word	0x00000000
        /*0020*/ 	.short	0x0000
        /*0022*/ 	.short	0x0000
        /*0024*/ 	.byte	0x00, 0xf5, 0x21, 0x00


	//----- nvinfo : EIATTR_SPARSE_MMA_MASK
	.align		4
.L_59:
        /*0028*/ 	.byte	0x03, 0x50
        /*002a*/ 	.short	0x0000


	//----- nvinfo : EIATTR_MAXREG_COUNT
	.align		4
        /*002c*/ 	.byte	0x03, 0x1b
        /*002e*/ 	.short	0x00ff


	//----- nvinfo : EIATTR_NUM_BARRIERS
	.align		4
        /*0030*/ 	.byte	0x02, 0x4c
        /*0032*/ 	.byte	0x01
	.zero		1


	//----- nvinfo : EIATTR_MERCURY_ISA_VERSION
	.align		4
        /*0034*/ 	.byte	0x03, 0x5f
        /*0036*/ 	.short	0x0101


	//----- nvinfo : EIATTR_VRC_CTA_INIT_COUNT
	.align		4
        /*0038*/ 	.byte	0x02, 0x4a
	.zero		1
	.zero		1


	//----- nvinfo : EIATTR_EXIT_INSTR_OFFSETS
	.align		4
        /*003c*/ 	.byte	0x04, 0x1c
        /*003e*/ 	.short	(.L_61 - .L_60)


	//   ....[0]....
.L_60:
        /*0040*/ 	.word	0x00000200


	//----- nvinfo : EIATTR_CBANK_PARAM_SIZE
	.align		4
.L_61:
        /*0044*/ 	.byte	0x03, 0x19
        /*0046*/ 	.short	0x0010


	//----- nvinfo : EIATTR_PARAM_CBANK
	.align		4
        /*0048*/ 	.byte	0x04, 0x0a
        /*004a*/ 	.short	(.L_63 - .L_62)
	.align		4
.L_62:
        /*004c*/ 	.word	index@(.nv.constant0._Z12gTranspose11PfS_)
        /*0050*/ 	.short	0x0380
        /*0052*/ 	.short	0x0010


	//----- nvinfo : EIATTR_SW_WAR
	.align		4
.L_63:
        /*0054*/ 	.byte	0x04, 0x36
        /*0056*/ 	.short	(.L_65 - .L_64)
.L_64:
        /*0058*/ 	.word	0x00000008
.L_65:


//--------------------- .nv.info._Z11gTranspose0PfS_ --------------------------
	.section	.nv.info._Z11gTranspose0PfS_,"",@"SHT_CUDA_INFO"
	.sectionflags	@""
	.align	4


	//----- nvinfo : EIATTR_CUDA_API_VERSION
	.align		4
        /*0000*/ 	.byte	0x04, 0x37
        /*0002*/ 	.short	(.L_67 - .L_66)
.L_66:
        /*0004*/ 	.word	0x00000082


	//----- nvinfo : EIATTR_KPARAM_INFO
	.align		4
.L_67:
        /*0008*/ 	.byte	0x04, 0x17
        /*000a*/ 	.short	(.L_69 - .L_68)
.L_68:
        /*000c*/ 	.word	0x00000000
        /*0010*/ 	.short	0x0001
        /*0012*/ 	.short	0x0008
        /*0014*/ 	.byte	0x00, 0xf5, 0x21, 0x00


	//----- nvinfo : EIATTR_KPARAM_INFO
	.align		4
.L_69:
        /*0018*/ 	.byte	0x04, 0x17
        /*001a*/ 	.short	(.L_71 - .L_70)
.L_70:
        /*001c*/ 	.word	0x00000000
        /*0020*/ 	.short	0x0000
        /*0022*/ 	.short	0x0000
        /*0024*/ 	.byte	0x00, 0xf5, 0x21, 0x00


	//----- nvinfo : EIATTR_SPARSE_MMA_MASK
	.align		4
.L_71:
        /*0028*/ 	.byte	0x03, 0x50
        /*002a*/ 	.short	0x0000


	//----- nvinfo : EIATTR_MAXREG_COUNT
	.align		4
        /*002c*/ 	.byte	0x03, 0x1b
        /*002e*/ 	.short	0x00ff


	//----- nvinfo : EIATTR_MERCURY_ISA_VERSION
	.align		4
        /*0030*/ 	.byte	0x03, 0x5f
        /*0032*/ 	.short	0x0101


	//----- nvinfo : EIATTR_VRC_CTA_INIT_COUNT
	.align		4
        /*0034*/ 	.byte	0x02, 0x4a
	.zero		1
	.zero		1


	//----- nvinfo : EIATTR_EXIT_INSTR_OFFSETS
	.align		4
        /*0038*/ 	.byte	0x04, 0x1c
        /*003a*/ 	.short	(.L_73 - .L_72)


	//   ....[0]....
.L_72:
        /*003c*/ 	.word	0x00000140


	//----- nvinfo : EIATTR_CBANK_PARAM_SIZE
	.align		4
.L_73:
        /*0040*/ 	.byte	0x03, 0x19
        /*0042*/ 	.short	0x0010


	//----- nvinfo : EIATTR_PARAM_CBANK
	.align		4
        /*0044*/ 	.byte	0x04, 0x0a
        /*0046*/ 	.short	(.L_75 - .L_74)
	.align		4
.L_74:
        /*0048*/ 	.word	index@(.nv.constant0._Z11gTranspose0PfS_)
        /*004c*/ 	.short	0x0380
        /*004e*/ 	.short	0x0010


	//----- nvinfo : EIATTR_SW_WAR
	.align		4
.L_75:
        /*0050*/ 	.byte	0x04, 0x36
        /*0052*/ 	.short	(.L_77 - .L_76)
.L_76:
        /*0054*/ 	.word	0x00000008
.L_77:


//--------------------- .nv.info._Z18gInitializeStoragePf --------------------------
	.section	.nv.info._Z18gInitializeStoragePf,"",@"SHT_CUDA_INFO"
	.sectionflags	@""
	.align	4


	//----- nvinfo : EIATTR_CUDA_API_VERSION
	.align		4
        /*0000*/ 	.byte	0x04, 0x37
        /*0002*/ 	.short	(.L_79 - .L_78)
.L_78:
        /*0004*/ 	.word	0x00000082


	//----- nvinfo : EIATTR_KPARAM_INFO
	.align		4
.L_79:
        /*0008*/ 	.byte	0x04, 0x17
        /*000a*/ 	.short	(.L_81 - .L_80)
.L_80:
        /*000c*/ 	.word	0x00000000
        /*0010*/ 	.short	0x0000
        /*0012*/ 	.short	0x0000
        /*0014*/ 	.byte	0x00, 0xf5, 0x21, 0x00


	//----- nvinfo : EIATTR_SPARSE_MMA_MASK
	.align		4
.L_81:
        /*0018*/ 	.byte	0x03, 0x50
        /*001a*/ 	.short	0x0000


	//----- nvinfo : EIATTR_MAXREG_COUNT
	.align		4
        /*001c*/ 	.byte	0x03, 0x1b
        /*001e*/ 	.short	0x00ff


	//----- nvinfo : EIATTR_MERCURY_ISA_VERSION
	.align		4
        /*0020*/ 	.byte	0x03, 0x5f
        /*0022*/ 	.short	0x0101


	//----- nvinfo : EIATTR_VRC_CTA_INIT_COUNT
	.align		4
        /*0024*/ 	.byte	0x02, 0x4a
	.zero		1
	.zero		1


	//----- nvinfo : EIATTR_EXIT_INSTR_OFFSETS
	.align		4
        /*0028*/ 	.byte	0x04, 0x1c
        /*002a*/ 	.short	(.L_83 - .L_82)


	//   ....[0]....
.L_82:
        /*002c*/ 	.word	0x00000100


	//----- nvinfo : EIATTR_CBANK_PARAM_SIZE
	.align		4
.L_83:
        /*0030*/ 	.byte	0x03, 0x19
        /*0032*/ 	.short	0x0008


	//----- nvinfo : EIATTR_PARAM_CBANK
	.align		4
        /*0034*/ 	.byte	0x04, 0x0a
        /*0036*/ 	.short	(.L_85 - .L_84)
	.align		4
.L_84:
        /*0038*/ 	.word	index@(.nv.constant0._Z18gInitializeStoragePf)
        /*003c*/ 	.short	0x0380
        /*003e*/ 	.short	0x0008


	//----- nvinfo : EIATTR_SW_WAR
	.align		4
.L_85:
        /*0040*/ 	.byte	0x04, 0x36
        /*0042*/ 	.short	(.L_87 - .L_86)
.L_86:
        /*0044*/ 	.word	0x00000008
.L_87:


//--------------------- .nv.callgraph             --------------------------
	.section	.nv.callgraph,"",@"SHT_CUDA_CALLGRAPH"
	.align	4
	.sectionentsize	8
	.align		4
        /*0000*/ 	.word	0x00000000
	.align		4
        /*0004*/ 	.word	0xffffffff
	.align		4
        /*0008*/ 	.word	0x00000000
	.align		4
        /*000c*/ 	.word	0xfffffffe
	.align		4
        /*0010*/ 	.word	0x00000000
	.align		4
        /*0014*/ 	.word	0xfffffffd
	.align		4
        /*0018*/ 	.word	0x00000000
	.align		4
        /*001c*/ 	.word	0xfffffffc


//--------------------- .text._Z11gTranspose2PfS_ --------------------------
	.section	.text._Z11gTranspose2PfS_,"ax",@progbits
	.align	128
        .global         _Z11gTranspose2PfS_
        .type           _Z11gTranspose2PfS_,@function
        .size           _Z11gTranspose2PfS_,(.L_x_5 - _Z11gTranspose2PfS_)
        .other          _Z11gTranspose2PfS_,@"STO_CUDA_ENTRY STV_DEFAULT"
_Z11gTranspose2PfS_:
.text._Z11gTranspose2PfS_:
[----:B------:R-:W-:Y:S01]  /*0000*/  LDC R1, c[0x0][0x37c] ;  /* 0x0000df00ff017b82 */ /* 0x000fe20000000800 */
[----:B------:R-:W0:Y:S07]  /*0010*/  S2R R10, SR_TID.X ;  /* 0x00000000000a7919 */ /* 0x000e2e0000002100 */
[----:B------:R-:W0:Y:S01]  /*0020*/  LDC R11, c[0x0][0x360] ;  /* 0x0000d800ff0b7b82 */ /* 0x000e220000000800 */
[----:B------:R-:W1:Y:S01]  /*0030*/  LDCU.64 UR4, c[0x0][0x358] ;  /* 0x00006b00ff0477ac */ /* 0x000e620008000a00 */
[----:B------:R-:W2:Y:S06]  /*0040*/  S2R R12, SR_TID.Y ;  /* 0x00000000000c7919 */ /* 0x000eac0000002200 */
[----:B------:R-:W0:Y:S08]  /*0050*/  S2UR UR6, SR_CTAID.X ;  /* 0x00000000000679c3 */ /* 0x000e300000002500 */
[----:B------:R-:W2:Y:S08]  /*0060*/  S2UR UR7, SR_CTAID.Y ;  /* 0x00000000000779c3 */ /* 0x000eb00000002600 */
[----:B------:R-:W2:Y:S01]  /*0070*/  LDC R13, c[0x0][0x364] ;  /* 0x0000d900ff0d7b82 */ /* 0x000ea20000000800 */
[----:B------:R-:W3:Y:S07]  /*0080*/  LDCU UR8, c[0x0][0x370] ;  /* 0x00006e00ff0877ac */ /* 0x000eee0008000800 */
[----:B------:R-:W4:Y:S01]  /*0090*/  LDC.64 R2, c[0x0][0x380] ;  /* 0x0000e000ff027b82 */ /* 0x000f220000000a00 */
[----:B0-----:R-:W-:-:S02]  /*00a0*/  IMAD R0, R11, UR6, R10 ;  /* 0x000000060b007c24 */ /* 0x001fc4000f8e020a */
[----:B---3--:R-:W-:Y:S02]  /*00b0*/  IMAD R4, R11, UR8, RZ ;  /* 0x000000080b047c24 */ /* 0x008fe4000f8e02ff */
[----:B--2---:R-:W-:-:S04]  /*00c0*/  IMAD R5, R13, UR7, R12 ;  /* 0x000000070d057c24 */ /* 0x004fc8000f8e020c */
[----:B------:R-:W-:-:S04]  /*00d0*/  IMAD R5, R5, R4, R0 ;  /* 0x0000000405057224 */ /* 0x000fc800078e0200 */
[----:B----4-:R-:W-:-:S05]  /*00e0*/  IMAD.WIDE R2, R5, 0x4, R2 ;  /* 0x0000000405027825 */ /* 0x010fca00078e0202 */
[----:B-1----:R0:W2:Y:S01]  /*00f0*/  LDG.E R0, desc[UR4][R2.64] ;  /* 0x0000000402007981 */ /* 0x0020a2000c1e1900 */
[----:B------:R-:W-:Y:S01]  /*0100*/  MOV R5, 0x400 ;  /* 0x0000040000057802 */ /* 0x000fe20000000f00 */
[----:B------:R-:W1:Y:S01]  /*0110*/  S2R R6, SR_CgaCtaId ;  /* 0x0000000000067919 */ /* 0x000e620000008800 */
[----:B0-----:R-:W0:Y:S02]  /*0120*/  LDC.64 R2, c[0x0][0x388] ;  /* 0x0000e200ff027b82 */ /* 0x001e240000000a00 */
[----:B-1----:R-:W-:-:S05]  /*0130*/  LEA R5, R6, R5, 0x18 ;  /* 0x0000000506057211 */ /* 0x002fca00078ec0ff */
[--C-:B------:R-:W-:Y:S02]  /*0140*/  IMAD R6, R12, 0x84, R5.reuse ;  /* 0x000000840c067824 */ /* 0x100fe400078e0205 */
[----:B------:R-:W-:-:S03]  /*0150*/  IMAD R7, R10, 0x84, R5 ;  /* 0x000000840a077824 */ /* 0x000fc600078e0205 */
[----:B------:R-:W-:Y:S01]  /*0160*/  LEA R5, R10, R6, 0x2 ;  /* 0x000000060a057211 */ /* 0x000fe200078e10ff */
[----:B------:R-:W-:Y:S01]  /*0170*/  IMAD R6, R13, UR6, R12 ;  /* 0x000000060d067c24 */ /* 0x000fe2000f8e020c */
[----:B------:R-:W-:Y:S01]  /*0180*/  LEA R8, R12, R7, 0x2 ;  /* 0x000000070c087211 */ /* 0x000fe200078e10ff */
[----:B------:R-:W-:-:S04]  /*0190*/  IMAD R7, R11, UR7, R10 ;  /* 0x000000070b077c24 */ /* 0x000fc8000f8e020a */
[----:B------:R-:W-:-:S04]  /*01a0*/  IMAD R7, R4, R6, R7 ;  /* 0x0000000604077224 */ /* 0x000fc800078e0207 */
[----:B0-----:R-:W-:Y:S01]  /*01b0*/  IMAD.WIDE R2, R7, 0x4, R2 ;  /* 0x0000000407027825 */ /* 0x001fe200078e0202 */
[----:B--2---:R-:W-:Y:S01]  /*01c0*/  STS [R5], R0 ;  /* 0x0000000005007388 */ /* 0x004fe20000000800 */
[----:B------:R-:W-:Y:S06]  /*01d0*/  BAR.SYNC.DEFER_BLOCKING 0x0 ;  /* 0x0000000000007b1d */ /* 0x000fec0000010000 */
[----:B------:R-:W0:Y:S04]  /*01e0*/  LDS R9, [R8] ;  /* 0x0000000008097984 */ /* 0x000e280000000800 */
[----:B0-----:R-:W-:Y:S01]  /*01f0*/  STG.E desc[UR4][R2.64], R9 ;  /* 0x0000000902007986 */ /* 0x001fe2000c101904 */
[----:B------:R-:W-:Y:S05]  /*0200*/  EXIT ;  /* 0x000000000000794d */ /* 0x000fea0003800000 */
.L_x_0:
[----:B------:R-:W-:-:S00]  /*0210*/  BRA `(.L_x_0) ;  /* 0xfffffffc00fc7947 */ /* 0x000fc0000383ffff */
[----:B------:R-:W-:-:S00]  /*0220*/  NOP ;  /* 0x0000000000007918 */ /* 0x000fc00000000000 */
        /* <DEDUP_REMOVED lines=13> */
.L_x_5:


//--------------------- .text._Z12gTranspose12PfS_ --------------------------
	.section	.text._Z12gTranspose12PfS_,"ax",@progbits
	.align	128
        .global         _Z12gTranspose12PfS_
        .type           _Z12gTranspose12PfS_,@function
        .size           _Z12gTranspose12PfS_,(.L_x_6 - _Z12gTranspose12PfS_)
        .other          _Z12gTranspose12PfS_,@"STO_CUDA_ENTRY STV_DEFAULT"
_Z12gTranspose12PfS_:
.text._Z12gTranspose12PfS_:
        /* <DEDUP_REMOVED lines=16> */
[----:B------:R-:W1:Y:S01]  /*0100*/  S2UR UR5, SR_CgaCtaId ;  /* 0x00000000000579c3 */ /* 0x000e620000008800 */
[----:B------:R-:W-:Y:S01]  /*0110*/  UMOV UR4, 0x400 ;  /* 0x0000040000047882 */ /* 0x000fe20000000000 */
[----:B------:R-:W-:-:S06]  /*0120*/  IMAD R7, R7, UR9, R10 ;  /* 0x0000000907077c24 */ /* 0x000fcc000f8e020a */
[----:B0-----:R-:W0:Y:S01]  /*0130*/  LDC.64 R2, c[0x0][0x388] ;  /* 0x0000e200ff027b82 */ /* 0x001e220000000a00 */
[----:B-1----:R-:W-:-:S06]  /*0140*/  ULEA UR4, UR5, UR4, 0x18 ;  /* 0x0000000405047291 */ /* 0x002fcc000f8ec0ff */
[C---:B------:R-:W-:Y:S02]  /*0150*/  LEA R5, R11.reuse, UR4, 0x7 ;  /* 0x000000040b057c11 */ /* 0x040fe4000f8e38ff */
[C---:B------:R-:W-:Y:S02]  /*0160*/  LEA R6, R10.reuse, UR4, 0x7 ;  /* 0x000000040a067c11 */ /* 0x040fe4000f8e38ff */
[----:B------:R-:W-:Y:S02]  /*0170*/  LEA R5, R10, R5, 0x2 ;  /* 0x000000050a057211 */ /* 0x000fe400078e10ff */
        /* <DEDUP_REMOVED lines=9> */
.L_x_1:
        /* <DEDUP_REMOVED lines=15> */
.L_x_6:


//--------------------- .text._Z12gTranspose11PfS_ --------------------------
	.section	.text._Z12gTranspose11PfS_,"ax",@progbits
	.align	128
        .global         _Z12gTranspose11PfS_
        .type           _Z12gTranspose11PfS_,@function
        .size           _Z12gTranspose11PfS_,(.L_x_7 - _Z12gTranspose11PfS_)
        .other          _Z12gTranspose11PfS_,@"STO_CUDA_ENTRY STV_DEFAULT"
_Z12gTranspose11PfS_:
.text._Z12gTranspose11PfS_:
        /* <DEDUP_REMOVED lines=18> */
[----:B------:R-:W-:Y:S02]  /*0120*/  IMAD R5, R7, R11, R12 ;  /* 0x0000000b07057224 */ /* 0x000fe400078e020c */
[C-C-:B------:R-:W-:Y:S02]  /*0130*/  IMAD R6, R10.reuse, R12, R7.reuse ;  /* 0x0000000c0a067224 */ /* 0x140fe400078e0207 */
[----:B------:R-:W-:Y:S02]  /*0140*/  IMAD R7, R10, UR9, R7 ;  /* 0x000000090a077c24 */ /* 0x000fe4000f8e0207 */
[----:B0-----:R-:W0:Y:S01]  /*0150*/  LDC.64 R2, c[0x0][0x388] ;  /* 0x0000e200ff027b82 */ /* 0x001e220000000a00 */
[----:B-1----:R-:W-:-:S06]  /*0160*/  ULEA UR4, UR5, UR4, 0x18 ;  /* 0x0000000405047291 */ /* 0x002fcc000f8ec0ff */
[----:B------:R-:W-:Y:S02]  /*0170*/  LEA R5, R5, UR4, 0x2 ;  /* 0x0000000405057c11 */ /* 0x000fe4000f8e10ff */
[----:B------:R-:W-:Y:S01]  /*0180*/  LEA R8, R6, UR4, 0x2 ;  /* 0x0000000406087c11 */ /* 0x000fe2000f8e10ff */
        /* <DEDUP_REMOVED lines=8> */
.L_x_2:
        /* <DEDUP_REMOVED lines=15> */
.L_x_7:


//--------------------- .text._Z11gTranspose0PfS_ --------------------------
	.section	.text._Z11gTranspose0PfS_,"ax",@progbits
	.align	128
        .global         _Z11gTranspose0PfS_
        .type           _Z11gTranspose0PfS_,@function
        .size           _Z11gTranspose0PfS_,(.L_x_8 - _Z11gTranspose0PfS_)
        .other          _Z11gTranspose0PfS_,@"STO_CUDA_ENTRY STV_DEFAULT"
_Z11gTranspose0PfS_:
.text._Z11gTranspose0PfS_:
[----:B------:R-:W-:Y:S01]  /*0000*/  LDC R1, c[0x0][0x37c] ;  /* 0x0000df00ff017b82 */ /* 0x000fe20000000800 */
[----:B------:R-:W0:Y:S07]  /*0010*/  S2R R7, SR_TID.Y ;  /* 0x0000000000077919 */ /* 0x000e2e0000002200 */
[----:B------:R-:W1:Y:S01]  /*0020*/  LDC R5, c[0x0][0x360] ;  /* 0x0000d800ff057b82 */ /* 0x000e620000000800 */
[----:B------:R-:W2:Y:S01]  /*0030*/  LDCU.64 UR4, c[0x0][0x358] ;  /* 0x00006b00ff0477ac */ /* 0x000ea20008000a00 */
[----:B------:R-:W3:Y:S06]  /*0040*/  S2R R0, SR_TID.X ;  /* 0x0000000000007919 */ /* 0x000eec0000002100 */
[----:B------:R-:W0:Y:S08]  /*0050*/  S2UR UR7, SR_CTAID.Y ;  /* 0x00000000000779c3 */ /* 0x000e300000002600 */
[----:B------:R-:W0:Y:S01]  /*0060*/  LDC R4, c[0x0][0x364] ;  /* 0x0000d900ff047b82 */ /* 0x000e220000000800 */
[----:B------:R-:W1:Y:S07]  /*0070*/  LDCU UR8, c[0x0][0x370] ;  /* 0x00006e00ff0877ac */ /* 0x000e6e0008000800 */
[----:B------:R-:W3:Y:S08]  /*0080*/  S2UR UR6, SR_CTAID.X ;  /* 0x00000000000679c3 */ /* 0x000ef00000002500 */
[----:B------:R-:W4:Y:S01]  /*0090*/  LDC.64 R2, c[0x0][0x380] ;  /* 0x0000e000ff027b82 */ /* 0x000f220000000a00 */
[----:B-1----:R-:W-:-:S02]  /*00a0*/  IMAD R6, R5, UR8, RZ ;  /* 0x0000000805067c24 */ /* 0x002fc4000f8e02ff */
[----:B0-----:R-:W-:Y:S02]  /*00b0*/  IMAD R7, R4, UR7, R7 ;  /* 0x0000000704077c24 */ /* 0x001fe4000f8e0207 */
[----:B---3--:R-:W-:-:S04]  /*00c0*/  IMAD R0, R5, UR6, R0 ;  /* 0x0000000605007c24 */ /* 0x008fc8000f8e0200 */
[----:B------:R-:W-:-:S04]  /*00d0*/  IMAD R5, R7, R6, R0 ;  /* 0x0000000607057224 */ /* 0x000fc800078e0200 */
[----:B----4-:R-:W-:Y:S02]  /*00e0*/  IMAD.WIDE R2, R5, 0x4, R2 ;  /* 0x0000000405027825 */ /* 0x010fe400078e0202 */
[----:B------:R-:W0:Y:S04]  /*00f0*/  LDC.64 R4, c[0x0][0x388] ;  /* 0x0000e200ff047b82 */ /* 0x000e280000000a00 */
[----:B--2---:R-:W2:Y:S01]  /*0100*/  LDG.E R3, desc[UR4][R2.64] ;  /* 0x0000000402037981 */ /* 0x004ea2000c1e1900 */
[----:B------:R-:W-:-:S04]  /*0110*/  IMAD R7, R0, R6, R7 ;  /* 0x0000000600077224 */ /* 0x000fc800078e0207 */
[----:B0-----:R-:W-:-:S05]  /*0120*/  IMAD.WIDE R4, R7, 0x4, R4 ;  /* 0x0000000407047825 */ /* 0x001fca00078e0204 */
[----:B--2---:R-:W-:Y:S01]  /*0130*/  STG.E desc[UR4][R4.64], R3 ;  /* 0x0000000304007986 */ /* 0x004fe2000c101904 */
[----:B------:R-:W-:Y:S05]  /*0140*/  EXIT ;  /* 0x000000000000794d */ /* 0x000fea0003800000 */
.L_x_3:
        /* <DEDUP_REMOVED lines=11> */
.L_x_8:


//--------------------- .text._Z18gInitializeStoragePf --------------------------
	.section	.text._Z18gInitializeStoragePf,"ax",@progbits
	.align	128
        .global         _Z18gInitializeStoragePf
        .type           _Z18gInitializeStoragePf,@function
        .size           _Z18gInitializeStoragePf,(.L_x_9 - _Z18gInitializeStoragePf)
        .other          _Z18gInitializeStoragePf,@"STO_CUDA_ENTRY STV_DEFAULT"
_Z18gInitializeStoragePf:
.text._Z18gInitializeStoragePf:
[----:B------:R-:W-:Y:S01]  /*0000*/  LDC R1, c[0x0][0x37c] ;  /* 0x0000df00ff017b82 */ /* 0x000fe20000000800 */
[----:B------:R-:W0:Y:S01]  /*0010*/  S2R R0, SR_TID.Y ;  /* 0x0000000000007919 */ /* 0x000e220000002200 */
[----:B------:R-:W1:Y:S06]  /*0020*/  LDCU UR7, c[0x0][0x360] ;  /* 0x00006c00ff0777ac */ /* 0x000e6c0008000800 */
[----:B------:R-:W0:Y:S01]  /*0030*/  S2UR UR4, SR_CTAID.Y ;  /* 0x00000000000479c3 */ /* 0x000e220000002600 */
[----:B------:R-:W1:Y:S07]  /*0040*/  S2R R5, SR_TID.X ;  /* 0x0000000000057919 */ /* 0x000e6e0000002100 */
[----:B------:R-:W0:Y:S08]  /*0050*/  LDC R7, c[0x0][0x364] ;  /* 0x0000d900ff077b82 */ /* 0x000e300000000800 */
[----:B------:R-:W2:Y:S08]  /*0060*/  S2UR UR6, SR_CTAID.X ;  /* 0x00000000000679c3 */ /* 0x000eb00000002500 */
[----:B------:R-:W2:Y:S08]  /*0070*/  LDC R9, c[0x0][0x370] ;  /* 0x0000dc00ff097b82 */ /* 0x000eb00000000800 */
[----:B------:R-:W3:Y:S01]  /*0080*/  LDC.64 R2, c[0x0][0x380] ;  /* 0x0000e000ff027b82 */ /* 0x000ee20000000a00 */
[----:B0-----:R-:W-:Y:S01]  /*0090*/  IMAD R0, R7, UR4, R0 ;  /* 0x0000000407007c24 */ /* 0x001fe2000f8e0200 */
[----:B------:R-:W0:Y:S03]  /*00a0*/  LDCU.64 UR4, c[0x0][0x358] ;  /* 0x00006b00ff0477ac */ /* 0x000e260008000a00 */
[----:B--2---:R-:W-:-:S04]  /*00b0*/  IMAD R0, R0, R9, UR6 ;  /* 0x0000000600007e24 */ /* 0x004fc8000f8e0209 */
[----:B-1----:R-:W-:-:S04]  /*00c0*/  IMAD R5, R0, UR7, R5 ;  /* 0x0000000700057c24 */ /* 0x002fc8000f8e0205 */
[----:B---3--:R-:W-:Y:S01]  /*00d0*/  IMAD.WIDE R2, R5, 0x4, R2 ;  /* 0x0000000405027825 */ /* 0x008fe200078e0202 */
[----:B------:R-:W-:-:S05]  /*00e0*/  I2FP.F32.S32 R5, R5 ;  /* 0x0000000500057245 */ /* 0x000fca0000201400 */
[----:B0-----:R-:W-:Y:S01]  /*00f0*/  STG.E desc[UR4][R2.64], R5 ;  /* 0x0000000502007986 */ /* 0x001fe2000c101904 */
[----:B------:R-:W-:Y:S05]  /*0100*/  EXIT ;  /* 0x000000000000794d */ /* 0x000fea0003800000 */
.L_x_4:
        /* <DEDUP_REMOVED lines=15> */
.L_x_9:


//--------------------- .nv.shared._Z11gTranspose2PfS_ --------------------------
	.section	.nv.shared._Z11gTranspose2PfS_,"aw",@nobits
	.sectionflags	@""
	.align	16
.nv.shared._Z11gTranspose2PfS_:
	.zero		5248


//--------------------- .nv.shared.reserved.0     --------------------------
	.section	.nv.shared.reserved.0,"aw",@nobits
	.weak		__nv_reservedSMEM_offset_0_alias
	.size		__nv_reservedSMEM_offset_0_alias, 0, 64
	.other		__nv_reservedSMEM_offset_0_alias,@"STO_CUDA_RESERVED_SHARED STV_DEFAULT"
__nv_reservedSMEM_offset_0_alias:
	.zero		0
	.zero		64


//--------------------- .nv.shared._Z12gTranspose12PfS_ --------------------------
	.section	.nv.shared._Z12gTranspose12PfS_,"aw",@nobits
	.sectionflags	@""
	.align	16
.nv.shared._Z12gTranspose12PfS_:
	.zero		5120


//--------------------- .nv.shared._Z12gTranspose11PfS_ --------------------------
	.section	.nv.shared._Z12gTranspose11PfS_,"aw",@nobits
	.sectionflags	@""
	.align	16
	.zero		1024


//--------------------- .nv.shared._Z11gTranspose0PfS_ --------------------------
	.section	.nv.shared._Z11gTranspose0PfS_,"aw",@nobits
	.sectionflags	@""
	.align	16
	.zero		1024


//--------------------- .nv.shared._Z18gInitializeStoragePf --------------------------
	.section	.nv.shared._Z18gInitializeStoragePf,"aw",@nobits
	.sectionflags	@""
	.align	16
	.zero		1024


//--------------------- .nv.constant0._Z11gTranspose2PfS_ --------------------------
	.section	.nv.constant0._Z11gTranspose2PfS_,"a",@progbits
	.sectionflags	@""
	.align	4
.nv.constant0._Z11gTranspose2PfS_:
	.zero		912


//--------------------- .nv.constant0._Z12gTranspose12PfS_ --------------------------
	.section	.nv.constant0._Z12gTranspose12PfS_,"a",@progbits
	.sectionflags	@""
	.align	4
.nv.constant0._Z12gTranspose12PfS_:
	.zero		912


//--------------------- .nv.constant0._Z12gTranspose11PfS_ --------------------------
	.section	.nv.constant0._Z12gTranspose11PfS_,"a",@progbits
	.sectionflags	@""
	.align	4
.nv.constant0._Z12gTranspose11PfS_:
	.zero		912


//--------------------- .nv.constant0._Z11gTranspose0PfS_ --------------------------
	.section	.nv.constant0._Z11gTranspose0PfS_,"a",@progbits
	.sectionflags	@""
	.align	4
.nv.constant0._Z11gTranspose0PfS_:
	.zero		912


//--------------------- .nv.constant0._Z18gInitializeStoragePf --------------------------
	.section	.nv.constant0._Z18gInitializeStoragePf,"a",@progbits
	.sectionflags	@""
	.align	4
.nv.constant0._Z18gInitializeStoragePf:
	.zero		904


//--------------------- SYMBOLS --------------------------

	.type		.nv.reservedSmem.offset0,@object
	.size		.nv.reservedSmem.offset0,0x4
	.type		.nv.reservedSmem.cap,@object
	.size		.nv.reservedSmem.cap,0x4
